	.headerflags	@"EF_CUDA_TEXMODE_UNIFIED EF_CUDA_64BIT_ADDRESS EF_CUDA_ACCELERATORS EF_CUDA_SM90 EF_CUDA_VIRTUAL_SM(EF_CUDA_SM90)"
	.elftype	@"ET_EXEC"


//--------------------- .nv.info                  --------------------------
	.section	.nv.info,"",@"SHT_CUDA_INFO"
	.align	4


	//----- nvinfo : EIATTR_REGCOUNT
	.align		4
        /*0000*/ 	.byte	0x04, 0x2f
        /*0002*/ 	.short	(.L_1 - .L_0)
	.align		4
.L_0:
        /*0004*/ 	.word	index@(triton_poi_fused_add_2)
        /*0008*/ 	.word	0x00000014


	//----- nvinfo : EIATTR_MIN_STACK_SIZE
	.align		4
.L_1:
        /*000c*/ 	.byte	0x04, 0x12
        /*000e*/ 	.short	(.L_3 - .L_2)
	.align		4
.L_2:
        /*0010*/ 	.word	index@(triton_poi_fused_add_2)
        /*0014*/ 	.word	0x00000000


	//----- nvinfo : EIATTR_FRAME_SIZE
	.align		4
.L_3:
        /*0018*/ 	.byte	0x04, 0x11
        /*001a*/ 	.short	(.L_5 - .L_4)
	.align		4
.L_4:
        /*001c*/ 	.word	index@(triton_poi_fused_add_2)
        /*0020*/ 	.word	0x00000000


	//----- nvinfo : EIATTR_MIN_STACK_SIZE
	.align		4
.L_5:
        /*0024*/ 	.byte	0x04, 0x12
        /*0026*/ 	.short	(.L_7 - .L_6)
	.align		4
.L_6:
        /*0028*/ 	.word	index@(triton_poi_fused_add_2)
        /*002c*/ 	.word	0x00000000
.L_7:


//--------------------- .nv.info.triton_poi_fused_add_2 --------------------------
	.section	.nv.info.triton_poi_fused_add_2,"",@"SHT_CUDA_INFO"
	.sectionflags	@""
	.align	4


	//----- nvinfo : EIATTR_CUDA_API_VERSION
	.align		4
        /*0000*/ 	.byte	0x04, 0x37
        /*0002*/ 	.short	(.L_9 - .L_8)
.L_8:
        /*0004*/ 	.word	0x0000007c


	//----- nvinfo : EIATTR_KPARAM_INFO
	.align		4
.L_9:
        /*0008*/ 	.byte	0x04, 0x17
        /*000a*/ 	.short	(.L_11 - .L_10)
.L_10:
        /*000c*/ 	.word	0x00000000
        /*0010*/ 	.short	0x0004
        /*0012*/ 	.short	0x0020
        /*0014*/ 	.byte	0x00, 0xf0, 0x11, 0x00


	//----- nvinfo : EIATTR_KPARAM_INFO
	.align		4
.L_11:
        /*0018*/ 	.byte	0x04, 0x17
        /*001a*/ 	.short	(.L_13 - .L_12)
.L_12:
        /*001c*/ 	.word	0x00000000
        /*0020*/ 	.short	0x0003
        /*0022*/ 	.short	0x0018
        /*0024*/ 	.byte	0x00, 0xf4, 0x21, 0x00


	//----- nvinfo : EIATTR_KPARAM_INFO
	.align		4
.L_13:
        /*0028*/ 	.byte	0x04, 0x17
        /*002a*/ 	.short	(.L_15 - .L_14)
.L_14:
        /*002c*/ 	.word	0x00000000
        /*0030*/ 	.short	0x0002
        /*0032*/ 	.short	0x0010
        /*0034*/ 	.byte	0x00, 0xf4, 0x21, 0x00


	//----- nvinfo : EIATTR_KPARAM_INFO
	.align		4
.L_15:
        /*0038*/ 	.byte	0x04, 0x17
        /*003a*/ 	.short	(.L_17 - .L_16)
.L_16:
        /*003c*/ 	.word	0x00000000
        /*0040*/ 	.short	0x0001
        /*0042*/ 	.short	0x0008
        /*0044*/ 	.byte	0x00, 0xf4, 0x21, 0x00


	//----- nvinfo : EIATTR_KPARAM_INFO
	.align		4
.L_17:
        /*0048*/ 	.byte	0x04, 0x17
        /*004a*/ 	.short	(.L_19 - .L_18)
.L_18:
        /*004c*/ 	.word	0x00000000
        /*0050*/ 	.short	0x0000
        /*0052*/ 	.short	0x0000
        /*0054*/ 	.byte	0x00, 0xf4, 0x21, 0x00


	//----- nvinfo : EIATTR_SPARSE_MMA_MASK
	.align		4
.L_19:
        /*0058*/ 	.byte	0x03, 0x50
        /*005a*/ 	.short	0x0000


	//----- nvinfo : EIATTR_MAXREG_COUNT
	.align		4
        /*005c*/ 	.byte	0x03, 0x1b
        /*005e*/ 	.short	0x00ff


	//----- nvinfo : EIATTR_EXIT_INSTR_OFFSETS
	.align		4
        /*0060*/ 	.byte	0x04, 0x1c
        /*0062*/ 	.short	(.L_21 - .L_20)


	//   ....[0]....
.L_20:
        /*0064*/ 	.word	0x00000240


	//   ....[1]....
        /*0068*/ 	.word	0x00000260


	//----- nvinfo : EIATTR_REQNTID
	.align		4
.L_21:
        /*006c*/ 	.byte	0x04, 0x10
        /*006e*/ 	.short	(.L_23 - .L_22)
.L_22:
        /*0070*/ 	.word	0x00000080
        /*0074*/ 	.word	0x00000001
        /*0078*/ 	.word	0x00000001


	//----- nvinfo : EIATTR_CBANK_PARAM_SIZE
	.align		4
.L_23:
        /*007c*/ 	.byte	0x03, 0x19
        /*007e*/ 	.short	0x0024


	//----- nvinfo : EIATTR_PARAM_CBANK
	.align		4
        /*0080*/ 	.byte	0x04, 0x0a
        /*0082*/ 	.short	(.L_25 - .L_24)
	.align		4
.L_24:
        /*0084*/ 	.word	index@(.nv.constant0.triton_poi_fused_add_2)
        /*0088*/ 	.short	0x0210
        /*008a*/ 	.short	0x0024


	//----- nvinfo : EIATTR_SW_WAR
	.align		4
.L_25:
        /*008c*/ 	.byte	0x04, 0x36
        /*008e*/ 	.short	(.L_27 - .L_26)
.L_26:
        /*0090*/ 	.word	0x00000008
.L_27:


//--------------------- .nv.callgraph             --------------------------
	.section	.nv.callgraph,"",@"SHT_CUDA_CALLGRAPH"
	.align	4
	.sectionentsize	8
	.align		4
        /*0000*/ 	.word	0x00000000
	.align		4
        /*0004*/ 	.word	0xffffffff
	.align		4
        /*0008*/ 	.word	0x00000000
	.align		4
        /*000c*/ 	.word	0xfffffffe
	.align		4
        /*0010*/ 	.word	0x00000000
	.align		4
        /*0014*/ 	.word	0xfffffffd
	.align		4
        /*0018*/ 	.word	0x00000000
	.align		4
        /*001c*/ 	.word	0xfffffffc


//--------------------- .text.triton_poi_fused_add_2 --------------------------
	.section	.text.triton_poi_fused_add_2,"ax",@progbits
	.align	128
        .global         triton_poi_fused_add_2
        .type           triton_poi_fused_add_2,@function
        .size           triton_poi_fused_add_2,(.L_x_1 - triton_poi_fused_add_2)
        .other          triton_poi_fused_add_2,@"STO_CUDA_ENTRY STV_DEFAULT"
triton_poi_fused_add_2:
.text.triton_poi_fused_add_2:
[----:B------:R-:W0:Y:S02]  /*0000*/  LDC R1, c[0x0][0x28] ;  /* 0x00000a00ff017b82 */ /* 0x000e240000000800 */
[----:B------:R-:W1:Y:S01]  /*0010*/  S2R R0, SR_TID.X ;  /* 0x0000000000007919 */ /* 0x000e620000002100 */
[----:B------:R-:W2:Y:S01]  /*0020*/  LDC.64 R4, c[0x0][0x218] ;  /* 0x00008600ff047b82 */ /* 0x000ea20000000a00 */
[----:B------:R-:W-:Y:S01]  /*0030*/  IMAD.MOV.U32 R10, RZ, RZ, RZ ;  /* 0x000000ffff0a7224 */ /* 0x000fe200078e00ff */
[----:B------:R-:W-:Y:S01]  /*0040*/  CS2R R14, SRZ ;  /* 0x00000000000e7805 */ /* 0x000fe2000001ff00 */
[----:B------:R-:W3:Y:S01]  /*0050*/  S2R R11, SR_CTAID.X ;  /* 0x00000000000b7919 */ /* 0x000ee20000002500 */
[----:B------:R-:W-:-:S04]  /*0060*/  ULDC.64 UR4, c[0x0][0x208] ;  /* 0x0000820000047ab9 */ /* 0x000fc80000000a00 */
[----:B------:R-:W4:Y:S01]  /*0070*/  LDC.64 R6, c[0x0][0x220] ;  /* 0x00008800ff067b82 */ /* 0x000f220000000a00 */
[----:B-1----:R-:W-:Y:S01]  /*0080*/  IMAD.SHL.U32 R0, R0, 0x2, RZ ;  /* 0x0000000200007824 */ /* 0x002fe200078e00ff */
[----:B---3--:R-:W-:-:S04]  /*0090*/  SHF.R.S32.HI R2, RZ, 0x17, R11 ;  /* 0x00000017ff027819 */ /* 0x008fc8000001140b */
[----:B------:R-:W-:Y:S02]  /*00a0*/  LOP3.LUT R0, R0, 0xfe, RZ, 0xc0, !PT ;  /* 0x000000fe00007812 */ /* 0x000fe400078ec0ff */
[----:B------:R-:W-:Y:S02]  /*00b0*/  SGXT R2, R2, 0x1 ;  /* 0x000000010202781a */ /* 0x000fe40000000200 */
[----:B------:R-:W-:-:S04]  /*00c0*/  LEA R11, R11, R0, 0x8 ;  /* 0x000000000b0b7211 */ /* 0x000fc800078e40ff */
[----:B------:R-:W-:Y:S02]  /*00d0*/  LEA.HI R0, R2, R11, RZ, 0x4 ;  /* 0x0000000b02007211 */ /* 0x000fe400078f20ff */
[----:B------:R-:W1:Y:S01]  /*00e0*/  LDC.64 R2, c[0x0][0x210] ;  /* 0x00008400ff027b82 */ /* 0x000e620000000a00 */
[----:B------:R-:W-:Y:S02]  /*00f0*/  ISETP.GE.AND P0, PT, R11, 0x100, PT ;  /* 0x000001000b00780c */ /* 0x000fe40003f06270 */
[----:B------:R-:W-:-:S04]  /*0100*/  SHF.R.S32.HI R9, RZ, 0x4, R0 ;  /* 0x00000004ff097819 */ /* 0x000fc80000011400 */
[C---:B------:R-:W-:Y:S01]  /*0110*/  LEA.HI R0, R9.reuse, R9, RZ, 0x2 ;  /* 0x0000000909007211 */ /* 0x040fe200078f10ff */
[----:B--2---:R-:W-:-:S03]  /*0120*/  IMAD.WIDE R4, R9, 0x4, R4 ;  /* 0x0000000409047825 */ /* 0x004fc600078e0204 */
[----:B------:R-:W-:Y:S01]  /*0130*/  LOP3.LUT R0, R0, 0xfffffffc, RZ, 0xc0, !PT ;  /* 0xfffffffc00007812 */ /* 0x000fe200078ec0ff */
[----:B------:R-:W-:Y:S01]  /*0140*/  IMAD.MOV.U32 R17, RZ, RZ, RZ ;  /* 0x000000ffff117224 */ /* 0x000fe200078e00ff */
[----:B------:R-:W-:Y:S01]  /*0150*/  CS2R R12, SRZ ;  /* 0x00000000000c7805 */ /* 0x000fe2000001ff00 */
[----:B------:R-:W2:Y:S01]  /*0160*/  @!P0 LDG.E.EL R10, desc[UR4][R4.64] ;  /* 0x00000004040a8981 */ /* 0x000ea2000c2e1900 */
[----:B------:R-:W-:-:S03]  /*0170*/  IADD3 R9, R9, -R0, RZ ;  /* 0x8000000009097210 */ /* 0x000fc60007ffe0ff */
[----:B------:R3:W5:Y:S02]  /*0180*/  @!P0 LDG.E.EL R14, desc[UR4][R4.64] ;  /* 0x00000004040e8981 */ /* 0x000764000c2e1900 */
[----:B----4-:R-:W-:Y:S02]  /*0190*/  IMAD.WIDE R6, R9, 0x4, R6 ;  /* 0x0000000409067825 */ /* 0x010fe400078e0206 */
[----:B------:R-:W3:Y:S02]  /*01a0*/  LDC.64 R8, c[0x0][0x228] ;  /* 0x00008a00ff087b82 */ /* 0x000ee40000000a00 */
[C---:B-1----:R-:W-:Y:S01]  /*01b0*/  IMAD.WIDE R2, R11.reuse, 0x4, R2 ;  /* 0x000000040b027825 */ /* 0x042fe200078e0202 */
[----:B------:R-:W2:Y:S04]  /*01c0*/  @!P0 LDG.E.EL R15, desc[UR4][R6.64] ;  /* 0x00000004060f8981 */ /* 0x000ea8000c2e1900 */
[----:B------:R-:W5:Y:S04]  /*01d0*/  @!P0 LDG.E.EL R17, desc[UR4][R6.64] ;  /* 0x0000000406118981 */ /* 0x000f68000c2e1900 */
[----:B------:R-:W4:Y:S01]  /*01e0*/  @!P0 LDG.E.64 R12, desc[UR4][R2.64] ;  /* 0x00000004020c8981 */ /* 0x000f22000c1e1b00 */
[----:B---3--:R-:W-:-:S04]  /*01f0*/  IMAD.WIDE R4, R11, 0x4, R8 ;  /* 0x000000040b047825 */ /* 0x008fc800078e0208 */
[----:B--2---:R-:W-:Y:S01]  /*0200*/  FADD R15, R15, R10 ;  /* 0x0000000a0f0f7221 */ /* 0x004fe20000000000 */
[----:B-----5:R-:W-:-:S03]  /*0210*/  FADD R14, R17, R14 ;  /* 0x0000000e110e7221 */ /* 0x020fc60000000000 */
[----:B----4-:R-:W-:Y:S01]  /*0220*/  FADD R12, R15, R12 ;  /* 0x0000000c0f0c7221 */ /* 0x010fe20000000000 */
[----:B------:R-:W-:Y:S01]  /*0230*/  FADD R13, R14, R13 ;  /* 0x0000000d0e0d7221 */ /* 0x000fe20000000000 */
[----:B------:R-:W-:Y:S06]  /*0240*/  @P0 EXIT ;  /* 0x000000000000094d */ /* 0x000fec0003800000 */
[----:B------:R-:W-:Y:S01]  /*0250*/  STG.E.64 desc[UR4][R4.64], R12 ;  /* 0x0000000c04007986 */ /* 0x000fe2000c101b04 */
[----:B------:R-:W-:Y:S05]  /*0260*/  EXIT ;  /* 0x000000000000794d */ /* 0x000fea0003800000 */
.L_x_0:
[----:B------:R-:W-:-:S00]  /*0270*/  BRA `(.L_x_0) ;  /* 0xfffffffc00fc7947 */ /* 0x000fc0000383ffff */
[----:B------:R-:W-:-:S00]  /*0280*/  NOP ;  /* 0x0000000000007918 */ /* 0x000fc00000000000 */
[----:B------:R-:W-:-:S00]  /*0290*/  NOP ;  /* 0x0000000000007918 */ /* 0x000fc00000000000 */
[----:B------:R-:W-:-:S00]  /*02a0*/  NOP ;  /* 0x0000000000007918 */ /* 0x000fc00000000000 */
[----:B------:R-:W-:-:S00]  /*02b0*/  NOP ;  /* 0x0000000000007918 */ /* 0x000fc00000000000 */
[----:B------:R-:W-:-:S00]  /*02c0*/  NOP ;  /* 0x0000000000007918 */ /* 0x000fc00000000000 */
[----:B------:R-:W-:-:S00]  /*02d0*/  NOP ;  /* 0x0000000000007918 */ /* 0x000fc00000000000 */
[----:B------:R-:W-:-:S00]  /*02e0*/  NOP ;  /* 0x0000000000007918 */ /* 0x000fc00000000000 */
[----:B------:R-:W-:-:S00]  /*02f0*/  NOP ;  /* 0x0000000000007918 */ /* 0x000fc00000000000 */
.L_x_1:


//--------------------- .nv.constant0.triton_poi_fused_add_2 --------------------------
	.section	.nv.constant0.triton_poi_fused_add_2,"a",@progbits
	.sectionflags	@""
	.align	4
.nv.constant0.triton_poi_fused_add_2:
	.zero		564
